	.headerflags	@"EF_CUDA_TEXMODE_UNIFIED EF_CUDA_64BIT_ADDRESS EF_CUDA_ACCELERATORS EF_CUDA_SM90 EF_CUDA_VIRTUAL_SM(EF_CUDA_SM90)"
	.elftype	@"ET_EXEC"


//--------------------- .nv.info                  --------------------------
	.section	.nv.info,"",@"SHT_CUDA_INFO"
	.align	4


	//----- nvinfo : EIATTR_REGCOUNT
	.align		4
        /*0000*/ 	.byte	0x04, 0x2f
        /*0002*/ 	.short	(.L_1 - .L_0)
	.align		4
.L_0:
        /*0004*/ 	.word	index@(triton_poi_fused_relu_threshold_backward_8)
        /*0008*/ 	.word	0x0000000e


	//----- nvinfo : EIATTR_MIN_STACK_SIZE
	.align		4
.L_1:
        /*000c*/ 	.byte	0x04, 0x12
        /*000e*/ 	.short	(.L_3 - .L_2)
	.align		4
.L_2:
        /*0010*/ 	.word	index@(triton_poi_fused_relu_threshold_backward_8)
        /*0014*/ 	.word	0x00000000


	//----- nvinfo : EIATTR_FRAME_SIZE
	.align		4
.L_3:
        /*0018*/ 	.byte	0x04, 0x11
        /*001a*/ 	.short	(.L_5 - .L_4)
	.align		4
.L_4:
        /*001c*/ 	.word	index@(triton_poi_fused_relu_threshold_backward_8)
        /*0020*/ 	.word	0x00000000


	//----- nvinfo : EIATTR_MIN_STACK_SIZE
	.align		4
.L_5:
        /*0024*/ 	.byte	0x04, 0x12
        /*0026*/ 	.short	(.L_7 - .L_6)
	.align		4
.L_6:
        /*0028*/ 	.word	index@(triton_poi_fused_relu_threshold_backward_8)
        /*002c*/ 	.word	0x00000000
.L_7:


//--------------------- .nv.info.triton_poi_fused_relu_threshold_backward_8 --------------------------
	.section	.nv.info.triton_poi_fused_relu_threshold_backward_8,"",@"SHT_CUDA_INFO"
	.sectionflags	@""
	.align	4


	//----- nvinfo : EIATTR_CUDA_API_VERSION
	.align		4
        /*0000*/ 	.byte	0x04, 0x37
        /*0002*/ 	.short	(.L_9 - .L_8)
.L_8:
        /*0004*/ 	.word	0x0000007c


	//----- nvinfo : EIATTR_KPARAM_INFO
	.align		4
.L_9:
        /*0008*/ 	.byte	0x04, 0x17
        /*000a*/ 	.short	(.L_11 - .L_10)
.L_10:
        /*000c*/ 	.word	0x00000000
        /*0010*/ 	.short	0x0003
        /*0012*/ 	.short	0x0018
        /*0014*/ 	.byte	0x00, 0xf0, 0x11, 0x00


	//----- nvinfo : EIATTR_KPARAM_INFO
	.align		4
.L_11:
        /*0018*/ 	.byte	0x04, 0x17
        /*001a*/ 	.short	(.L_13 - .L_12)
.L_12:
        /*001c*/ 	.word	0x00000000
        /*0020*/ 	.short	0x0002
        /*0022*/ 	.short	0x0010
        /*0024*/ 	.byte	0x00, 0xf4, 0x21, 0x00


	//----- nvinfo : EIATTR_KPARAM_INFO
	.align		4
.L_13:
        /*0028*/ 	.byte	0x04, 0x17
        /*002a*/ 	.short	(.L_15 - .L_14)
.L_14:
        /*002c*/ 	.word	0x00000000
        /*0030*/ 	.short	0x0001
        /*0032*/ 	.short	0x0008
        /*0034*/ 	.byte	0x00, 0xf4, 0x21, 0x00


	//----- nvinfo : EIATTR_KPARAM_INFO
	.align		4
.L_15:
        /*0038*/ 	.byte	0x04, 0x17
        /*003a*/ 	.short	(.L_17 - .L_16)
.L_16:
        /*003c*/ 	.word	0x00000000
        /*0040*/ 	.short	0x0000
        /*0042*/ 	.short	0x0000
        /*0044*/ 	.byte	0x00, 0xf4, 0x21, 0x00


	//----- nvinfo : EIATTR_SPARSE_MMA_MASK
	.align		4
.L_17:
        /*0048*/ 	.byte	0x03, 0x50
        /*004a*/ 	.short	0x0000


	//----- nvinfo : EIATTR_MAXREG_COUNT
	.align		4
        /*004c*/ 	.byte	0x03, 0x1b
        /*004e*/ 	.short	0x00ff


	//----- nvinfo : EIATTR_EXIT_INSTR_OFFSETS
	.align		4
        /*0050*/ 	.byte	0x04, 0x1c
        /*0052*/ 	.short	(.L_19 - .L_18)


	//   ....[0]....
.L_18:
        /*0054*/ 	.word	0x00000240


	//   ....[1]....
        /*0058*/ 	.word	0x00000260


	//----- nvinfo : EIATTR_REQNTID
	.align		4
.L_19:
        /*005c*/ 	.byte	0x04, 0x10
        /*005e*/ 	.short	(.L_21 - .L_20)
.L_20:
        /*0060*/ 	.word	0x00000020
        /*0064*/ 	.word	0x00000001
        /*0068*/ 	.word	0x00000001


	//----- nvinfo : EIATTR_CBANK_PARAM_SIZE
	.align		4
.L_21:
        /*006c*/ 	.byte	0x03, 0x19
        /*006e*/ 	.short	0x001c


	//----- nvinfo : EIATTR_PARAM_CBANK
	.align		4
        /*0070*/ 	.byte	0x04, 0x0a
        /*0072*/ 	.short	(.L_23 - .L_22)
	.align		4
.L_22:
        /*0074*/ 	.word	index@(.nv.constant0.triton_poi_fused_relu_threshold_backward_8)
        /*0078*/ 	.short	0x0210
        /*007a*/ 	.short	0x001c


	//----- nvinfo : EIATTR_SW_WAR
	.align		4
.L_23:
        /*007c*/ 	.byte	0x04, 0x36
        /*007e*/ 	.short	(.L_25 - .L_24)
.L_24:
        /*0080*/ 	.word	0x00000008
.L_25:


//--------------------- .nv.callgraph             --------------------------
	.section	.nv.callgraph,"",@"SHT_CUDA_CALLGRAPH"
	.align	4
	.sectionentsize	8
	.align		4
        /*0000*/ 	.word	0x00000000
	.align		4
        /*0004*/ 	.word	0xffffffff
	.align		4
        /*0008*/ 	.word	0x00000000
	.align		4
        /*000c*/ 	.word	0xfffffffe
	.align		4
        /*0010*/ 	.word	0x00000000
	.align		4
        /*0014*/ 	.word	0xfffffffd
	.align		4
        /*0018*/ 	.word	0x00000000
	.align		4
        /*001c*/ 	.word	0xfffffffc


//--------------------- .text.triton_poi_fused_relu_threshold_backward_8 --------------------------
	.section	.text.triton_poi_fused_relu_threshold_backward_8,"ax",@progbits
	.align	128
        .global         triton_poi_fused_relu_threshold_backward_8
        .type           triton_poi_fused_relu_threshold_backward_8,@function
        .size           triton_poi_fused_relu_threshold_backward_8,(.L_x_1 - triton_poi_fused_relu_threshold_backward_8)
        .other          triton_poi_fused_relu_threshold_backward_8,@"STO_CUDA_ENTRY STV_DEFAULT"
triton_poi_fused_relu_threshold_backward_8:
.text.triton_poi_fused_relu_threshold_backward_8:
[----:B------:R-:W0:Y:S02]  /*0000*/  LDC R1, c[0x0][0x28] ;  /* 0x00000a00ff017b82 */ /* 0x000e240000000800 */
[----:B------:R-:W1:Y:S01]  /*0010*/  S2R R0, SR_TID.X ;  /* 0x0000000000007919 */ /* 0x000e620000002100 */
[----:B------:R-:W2:Y:S01]  /*0020*/  LDC.64 R4, c[0x0][0x218] ;  /* 0x00008600ff047b82 */ /* 0x000ea20000000a00 */
[----:B------:R-:W-:Y:S01]  /*0030*/  CS2R R10, SRZ ;  /* 0x00000000000a7805 */ /* 0x000fe2000001ff00 */
[----:B------:R-:W-:Y:S01]  /*0040*/  ULDC.64 UR4, c[0x0][0x208] ;  /* 0x0000820000047ab9 */ /* 0x000fe20000000a00 */
[----:B------:R-:W3:Y:S01]  /*0050*/  S2R R7, SR_CTAID.X ;  /* 0x0000000000077919 */ /* 0x000ee20000002500 */
[----:B------:R-:W-:-:S04]  /*0060*/  ULDC.64 UR6, c[0x0][0x220] ;  /* 0x0000880000067ab9 */ /* 0x000fc80000000a00 */
[----:B------:R-:W4:Y:S01]  /*0070*/  LDC.64 R2, c[0x0][0x210] ;  /* 0x00008400ff027b82 */ /* 0x000f220000000a00 */
[----:B-1----:R-:W-:Y:S01]  /*0080*/  IMAD.SHL.U32 R0, R0, 0x2, RZ ;  /* 0x0000000200007824 */ /* 0x002fe200078e00ff */
[----:B---3--:R-:W-:-:S04]  /*0090*/  SHF.R.S32.HI R6, RZ, 0x19, R7 ;  /* 0x00000019ff067819 */ /* 0x008fc80000011407 */
[----:B------:R-:W-:-:S05]  /*00a0*/  LOP3.LUT R0, R0, 0x3e, RZ, 0xc0, !PT ;  /* 0x0000003e00007812 */ /* 0x000fca00078ec0ff */
[----:B------:R-:W-:Y:S01]  /*00b0*/  IMAD R7, R7, 0x40, R0 ;  /* 0x0000004007077824 */ /* 0x000fe200078e0200 */
[----:B------:R-:W-:-:S03]  /*00c0*/  SGXT R0, R6, 0x1 ;  /* 0x000000010600781a */ /* 0x000fc60000000200 */
[C---:B----4-:R-:W-:Y:S01]  /*00d0*/  IMAD.WIDE R2, R7.reuse, 0x4, R2 ;  /* 0x0000000407027825 */ /* 0x050fe200078e0202 */
[----:B------:R-:W-:Y:S02]  /*00e0*/  LEA.HI R0, R0, R7, RZ, 0x2 ;  /* 0x0000000700007211 */ /* 0x000fe400078f10ff */
[----:B------:R-:W-:Y:S02]  /*00f0*/  ISETP.GE.AND P0, PT, R7, 0x40, PT ;  /* 0x000000400700780c */ /* 0x000fe40003f06270 */
[----:B------:R-:W-:-:S05]  /*0100*/  LOP3.LUT R0, R0, 0xfffffffc, RZ, 0xc0, !PT ;  /* 0xfffffffc00007812 */ /* 0x000fca00078ec0ff */
[----:B------:R-:W-:-:S04]  /*0110*/  IMAD.IADD R9, R7, 0x1, -R0 ;  /* 0x0000000107097824 */ /* 0x000fc800078e0a00 */
[----:B--2---:R-:W-:Y:S01]  /*0120*/  IMAD.WIDE R4, R9, 0x4, R4 ;  /* 0x0000000409047825 */ /* 0x004fe200078e0204 */
[----:B------:R-:W-:-:S04]  /*0130*/  CS2R R8, SRZ ;  /* 0x0000000000087805 */ /* 0x000fc8000001ff00 */
[----:B------:R-:W2:Y:S04]  /*0140*/  @!P0 LDG.E.EL.64 R10, desc[UR4][R4.64] ;  /* 0x00000004040a8981 */ /* 0x000ea8000c2e1b00 */
[----:B------:R-:W2:Y:S02]  /*0150*/  @!P0 LDG.E.64 R8, desc[UR4][R2.64] ;  /* 0x0000000402088981 */ /* 0x000ea4000c1e1b00 */
[----:B--2---:R-:W-:Y:S01]  /*0160*/  FSETP.GEU.AND P2, PT, R8, -R10, PT ;  /* 0x8000000a0800720b */ /* 0x004fe20003f4e000 */
[----:B------:R-:W-:Y:S01]  /*0170*/  FADD R8, R10, R8 ;  /* 0x000000080a087221 */ /* 0x000fe20000000000 */
[----:B------:R-:W-:Y:S01]  /*0180*/  FADD R0, R11, R9 ;  /* 0x000000090b007221 */ /* 0x000fe20000000000 */
[----:B------:R-:W-:-:S03]  /*0190*/  FSETP.GEU.AND P1, PT, R9, -R11, PT ;  /* 0x8000000b0900720b */ /* 0x000fc60003f2e000 */
[----:B------:R-:W-:Y:S02]  /*01a0*/  FSEL R8, R8, RZ, P2 ;  /* 0x000000ff08087208 */ /* 0x000fe40001000000 */
[----:B------:R-:W-:Y:S02]  /*01b0*/  FSEL R9, R0, RZ, P1 ;  /* 0x000000ff00097208 */ /* 0x000fe40000800000 */
[----:B------:R-:W-:Y:S02]  /*01c0*/  FSETP.GTU.AND P3, PT, R8, RZ, PT ;  /* 0x000000ff0800720b */ /* 0x000fe40003f6c000 */
[----:B------:R-:W-:Y:S02]  /*01d0*/  FSETP.GTU.AND P2, PT, R9, RZ, PT ;  /* 0x000000ff0900720b */ /* 0x000fe40003f4c000 */
[----:B------:R-:W-:Y:S02]  /*01e0*/  IADD3 R6, P1, R7, UR6, RZ ;  /* 0x0000000607067c10 */ /* 0x000fe4000ff3e0ff */
[----:B------:R-:W-:-:S02]  /*01f0*/  SEL R0, RZ, 0x1, P3 ;  /* 0x00000001ff007807 */ /* 0x000fc40001800000 */
[----:B------:R-:W-:Y:S01]  /*0200*/  SEL R5, RZ, 0x100, P2 ;  /* 0x00000100ff057807 */ /* 0x000fe20001000000 */
[----:B------:R1:W-:Y:S01]  /*0210*/  @!P0 STG.E.64 desc[UR4][R2.64], R8 ;  /* 0x0000000802008986 */ /* 0x0003e2000c101b04 */
[----:B------:R-:W-:-:S03]  /*0220*/  LEA.HI.X.SX32 R7, R7, UR7, 0x1, P1 ;  /* 0x0000000707077c11 */ /* 0x000fc600088f0eff */
[----:B------:R-:W-:Y:S01]  /*0230*/  IMAD.IADD R5, R0, 0x1, R5 ;  /* 0x0000000100057824 */ /* 0x000fe200078e0205 */
[----:B------:R-:W-:Y:S06]  /*0240*/  @P0 EXIT ;  /* 0x000000000000094d */ /* 0x000fec0003800000 */
[----:B------:R-:W-:Y:S01]  /*0250*/  STG.E.U16 desc[UR4][R6.64], R5 ;  /* 0x0000000506007986 */ /* 0x000fe2000c101504 */
[----:B------:R-:W-:Y:S05]  /*0260*/  EXIT ;  /* 0x000000000000794d */ /* 0x000fea0003800000 */
.L_x_0:
[----:B------:R-:W-:-:S00]  /*0270*/  BRA `(.L_x_0) ;  /* 0xfffffffc00fc7947 */ /* 0x000fc0000383ffff */
[----:B------:R-:W-:-:S00]  /*0280*/  NOP ;  /* 0x0000000000007918 */ /* 0x000fc00000000000 */
[----:B------:R-:W-:-:S00]  /*0290*/  NOP ;  /* 0x0000000000007918 */ /* 0x000fc00000000000 */
[----:B------:R-:W-:-:S00]  /*02a0*/  NOP ;  /* 0x0000000000007918 */ /* 0x000fc00000000000 */
[----:B------:R-:W-:-:S00]  /*02b0*/  NOP ;  /* 0x0000000000007918 */ /* 0x000fc00000000000 */
[----:B------:R-:W-:-:S00]  /*02c0*/  NOP ;  /* 0x0000000000007918 */ /* 0x000fc00000000000 */
[----:B------:R-:W-:-:S00]  /*02d0*/  NOP ;  /* 0x0000000000007918 */ /* 0x000fc00000000000 */
[----:B------:R-:W-:-:S00]  /*02e0*/  NOP ;  /* 0x0000000000007918 */ /* 0x000fc00000000000 */
[----:B------:R-:W-:-:S00]  /*02f0*/  NOP ;  /* 0x0000000000007918 */ /* 0x000fc00000000000 */
.L_x_1:


//--------------------- .nv.constant0.triton_poi_fused_relu_threshold_backward_8 --------------------------
	.section	.nv.constant0.triton_poi_fused_relu_threshold_backward_8,"a",@progbits
	.sectionflags	@""
	.align	4
.nv.constant0.triton_poi_fused_relu_threshold_backward_8:
	.zero		556
